//
// Generated by NVIDIA NVVM Compiler
//
// Compiler Build ID: CL-36424714
// Cuda compilation tools, release 13.0, V13.0.88
// Based on NVVM 20.0.0
//

.version 9.0
.target sm_100
.address_size 64

	// .globl	render

.visible .entry render(
	.param .u64 .ptr .align 1 render_param_0
)
{
	.reg .pred 	%p<2>;
	.reg .b32 	%r<11>;
	.reg .b32 	%f<3>;
	.reg .b64 	%rd<5>;

	ld.param.u64 	%rd1, [render_param_0];
	mov.u32 	%r2, %tid.x;
	mov.u32 	%r3, %ctaid.x;
	mov.u32 	%r4, %ntid.x;
	mad.lo.s32 	%r1, %r3, %r4, %r2;
	setp.gt.s32 	%p1, %r1, 921600;
	@%p1 bra 	$L__BB0_2;
	cvta.to.global.u64 	%rd2, %rd1;
	mul.hi.s32 	%r5, %r1, 1717986919;
	shr.u32 	%r6, %r5, 31;
	shr.s32 	%r7, %r5, 9;
	add.s32 	%r8, %r7, %r6;
	mul.lo.s32 	%r9, %r8, 1280;
	sub.s32 	%r10, %r1, %r9;
	cvt.rn.f32.s32 	%f1, %r10;
	div.rn.f32 	%f2, %f1, 0f44A00000;
	mul.wide.s32 	%rd3, %r1, 4;
	add.s64 	%rd4, %rd2, %rd3;
	st.global.f32 	[%rd4], %f2;
$L__BB0_2:
	ret;

}


// ===== COMPILED SASS (sm_100) =====

	.target	sm_100

	.elftype	@"ET_EXEC"


//--------------------- .note.nv.tkinfo           --------------------------
	.section	.note.nv.tkinfo,"",@"SHT_NOTE"
	.sectionflags	@"SHF_NOTE_NV_TKINFO"
	.tkinfo
        /*0018*/ 	.word	0x00000002
        /*0030*/ 	.string	""
        /*0030*/ 	.string	"ptxas"
        /*0030*/ 	.string	"Cuda compilation tools, release 13.0, V13.0.88"
        /*0030*/ 	.string	"Build cuda_13.0.r13.0/compiler.36424714_0"
        /*0030*/ 	.string	"-arch sm_100 -m 64 "



//--------------------- .note.nv.cuinfo           --------------------------
	.section	.note.nv.cuinfo,"",@"SHT_NOTE"
	.sectionflags	@"SHF_NOTE_NV_CUINFO"
        /*0018*/ 	.short	0x0002
        /*001a*/ 	.short	0x0064
        /*001c*/ 	.short	0x0082
	.zero		2


//--------------------- .nv.info                  --------------------------
	.section	.nv.info,"",@"SHT_CUDA_INFO"
	.align	4


	//----- nvinfo : EIATTR_REGCOUNT
	.align		4
        /*0000*/ 	.byte	0x04, 0x2f
        /*0002*/ 	.short	(.L_1 - .L_0)
	.align		4
.L_0:
        /*0004*/ 	.word	index@(render)
        /*0008*/ 	.word	0x0000000d


	//----- nvinfo : EIATTR_FRAME_SIZE
	.align		4
.L_1:
        /*000c*/ 	.byte	0x04, 0x11
        /*000e*/ 	.short	(.L_3 - .L_2)
	.align		4
.L_2:
        /*0010*/ 	.word	index@($__internal_0_$__cuda_sm3x_div_rn_noftz_f32_slowpath)
        /*0014*/ 	.word	0x00000000


	//----- nvinfo : EIATTR_FRAME_SIZE
	.align		4
.L_3:
        /*0018*/ 	.byte	0x04, 0x11
        /*001a*/ 	.short	(.L_5 - .L_4)
	.align		4
.L_4:
        /*001c*/ 	.word	index@(render)
        /*0020*/ 	.word	0x00000000


	//----- nvinfo : EIATTR_MIN_STACK_SIZE
	.align		4
.L_5:
        /*0024*/ 	.byte	0x04, 0x12
        /*0026*/ 	.short	(.L_7 - .L_6)
	.align		4
.L_6:
        /*0028*/ 	.word	index@(render)
        /*002c*/ 	.word	0x00000000
.L_7:


//--------------------- .nv.compat                --------------------------
	.section	.nv.compat,"",@"SHT_CUDA_COMPAT_INFO"
	.align	4
        /*0000*/ 	.byte	0x02, 0x09, 0x00, 0x00, 0x02, 0x02, 0x01, 0x00, 0x02, 0x05, 0x05, 0x00, 0x03, 0x07, 0x01, 0x01
        /*0010*/ 	.byte	0x02, 0x03, 0x00, 0x00, 0x02, 0x06, 0x01, 0x00, 0x04, 0x0b, 0x08, 0x00, 0x01, 0x00, 0x00, 0x00
        /*0020*/ 	.byte	0x00, 0x00, 0x00, 0x00


//--------------------- .nv.info.render           --------------------------
	.section	.nv.info.render,"",@"SHT_CUDA_INFO"
	.sectionflags	@""
	.align	4


	//----- nvinfo : EIATTR_CUDA_API_VERSION
	.align		4
        /*0000*/ 	.byte	0x04, 0x37
        /*0002*/ 	.short	(.L_9 - .L_8)
.L_8:
        /*0004*/ 	.word	0x00000082


	//----- nvinfo : EIATTR_KPARAM_INFO
	.align		4
.L_9:
        /*0008*/ 	.byte	0x04, 0x17
        /*000a*/ 	.short	(.L_11 - .L_10)
.L_10:
        /*000c*/ 	.word	0x00000000
        /*0010*/ 	.short	0x0000
        /*0012*/ 	.short	0x0000
        /*0014*/ 	.byte	0x00, 0xf5, 0x21, 0x00


	//----- nvinfo : EIATTR_SPARSE_MMA_MASK
	.align		4
.L_11:
        /*0018*/ 	.byte	0x03, 0x50
        /*001a*/ 	.short	0x0000


	//----- nvinfo : EIATTR_MAXREG_COUNT
	.align		4
        /*001c*/ 	.byte	0x03, 0x1b
        /*001e*/ 	.short	0x00ff


	//----- nvinfo : EIATTR_MERCURY_ISA_VERSION
	.align		4
        /*0020*/ 	.byte	0x03, 0x5f
        /*0022*/ 	.short	0x0101


	//----- nvinfo : EIATTR_VRC_CTA_INIT_COUNT
	.align		4
        /*0024*/ 	.byte	0x02, 0x4a
	.zero		1
	.zero		1


	//----- nvinfo : EIATTR_EXIT_INSTR_OFFSETS
	.align		4
        /*0028*/ 	.byte	0x04, 0x1c
        /*002a*/ 	.short	(.L_13 - .L_12)


	//   ....[0]....
.L_12:
        /*002c*/ 	.word	0x00000060


	//   ....[1]....
        /*0030*/ 	.word	0x000001d0


	//----- nvinfo : EIATTR_CRS_STACK_SIZE
	.align		4
.L_13:
        /*0034*/ 	.byte	0x04, 0x1e
        /*0036*/ 	.short	(.L_15 - .L_14)
.L_14:
        /*0038*/ 	.word	0x00000000


	//----- nvinfo : EIATTR_CBANK_PARAM_SIZE
	.align		4
.L_15:
        /*003c*/ 	.byte	0x03, 0x19
        /*003e*/ 	.short	0x0008


	//----- nvinfo : EIATTR_PARAM_CBANK
	.align		4
        /*0040*/ 	.byte	0x04, 0x0a
        /*0042*/ 	.short	(.L_17 - .L_16)
	.align		4
.L_16:
        /*0044*/ 	.word	index@(.nv.constant0.render)
        /*0048*/ 	.short	0x0380
        /*004a*/ 	.short	0x0008


	//----- nvinfo : EIATTR_SW_WAR
	.align		4
.L_17:
        /*004c*/ 	.byte	0x04, 0x36
        /*004e*/ 	.short	(.L_19 - .L_18)
.L_18:
        /*0050*/ 	.word	0x00000008
.L_19:


//--------------------- .nv.callgraph             --------------------------
	.section	.nv.callgraph,"",@"SHT_CUDA_CALLGRAPH"
	.align	4
	.sectionentsize	8
	.align		4
        /*0000*/ 	.word	0x00000000
	.align		4
        /*0004*/ 	.word	0xffffffff
	.align		4
        /*0008*/ 	.word	0x00000000
	.align		4
        /*000c*/ 	.word	0xfffffffe
	.align		4
        /*0010*/ 	.word	0x00000000
	.align		4
        /*0014*/ 	.word	0xfffffffd
	.align		4
        /*0018*/ 	.word	0x00000000
	.align		4
        /*001c*/ 	.word	0xfffffffc


//--------------------- .text.render              --------------------------
	.section	.text.render,"ax",@progbits
	.align	128
        .global         render
        .type           render,@function
        .size           render,(.L_x_15 - render)
        .other          render,@"STO_CUDA_ENTRY STV_DEFAULT"
render:
.text.render:
[----:B------:R-:W-:Y:S01]  /*0000*/  LDC R1, c[0x0][0x37c] ;  /* 0x0000df00ff017b82 */ /* 0x000fe20000000800 */
[----:B------:R-:W0:Y:S07]  /*0010*/  S2R R2, SR_TID.X ;  /* 0x0000000000027919 */ /* 0x000e2e0000002100 */
[----:B------:R-:W0:Y:S08]  /*0020*/  S2UR UR4, SR_CTAID.X ;  /* 0x00000000000479c3 */ /* 0x000e300000002500 */
[----:B------:R-:W0:Y:S02]  /*0030*/  LDC R3, c[0x0][0x360] ;  /* 0x0000d800ff037b82 */ /* 0x000e240000000800 */
[----:B0-----:R-:W-:-:S05]  /*0040*/  IMAD R2, R3, UR4, R2 ;  /* 0x0000000403027c24 */ /* 0x001fca000f8e0202 */
[----:B------:R-:W-:-:S13]  /*0050*/  ISETP.GT.AND P0, PT, R2, 0xe1000, PT ;  /* 0x000e10000200780c */ /* 0x000fda0003f04270 */
[----:B------:R-:W-:Y:S05]  /*0060*/  @P0 EXIT ;  /* 0x000000000000094d */ /* 0x000fea0003800000 */
[----:B------:R-:W-:Y:S01]  /*0070*/  IMAD.HI R0, R2, 0x66666667, RZ ;  /* 0x6666666702007827 */ /* 0x000fe200078e02ff */
[----:B------:R-:W0:Y:S01]  /*0080*/  LDCU.64 UR6, c[0x0][0x358] ;  /* 0x00006b00ff0677ac */ /* 0x000e220008000a00 */
[----:B------:R-:W-:Y:S02]  /*0090*/  BSSY.RECONVERGENT B1, `(.L_x_0) ;  /* 0x0000010000017945 */ /* 0x000fe40003800200 */
[----:B------:R-:W-:Y:S01]  /*00a0*/  IMAD.MOV.U32 R4, RZ, RZ, 0x3a4ccccd ;  /* 0x3a4ccccdff047424 */ /* 0x000fe200078e00ff */
[----:B------:R-:W-:Y:S01]  /*00b0*/  SHF.R.U32.HI R3, RZ, 0x1f, R0 ;  /* 0x0000001fff037819 */ /* 0x000fe20000011600 */
[----:B------:R-:W-:-:S03]  /*00c0*/  IMAD.MOV.U32 R5, RZ, RZ, 0x44a00000 ;  /* 0x44a00000ff057424 */ /* 0x000fc600078e00ff */
[----:B------:R-:W-:-:S05]  /*00d0*/  LEA.HI.SX32 R3, R0, R3, 0x17 ;  /* 0x0000000300037211 */ /* 0x000fca00078fbaff */
[----:B------:R-:W-:Y:S02]  /*00e0*/  IMAD R0, R3, -0x500, R2 ;  /* 0xfffffb0003007824 */ /* 0x000fe400078e0202 */
[----:B------:R-:W-:-:S03]  /*00f0*/  FFMA R3, R4, -R5, 1 ;  /* 0x3f80000004037423 */ /* 0x000fc60000000805 */
[----:B------:R-:W-:Y:S01]  /*0100*/  I2FP.F32.S32 R0, R0 ;  /* 0x0000000000007245 */ /* 0x000fe20000201400 */
[----:B------:R-:W-:-:S03]  /*0110*/  FFMA R3, R3, R4, 0.00078125001164153218269 ;  /* 0x3a4ccccd03037423 */ /* 0x000fc60000000004 */
[----:B------:R-:W1:Y:S01]  /*0120*/  FCHK P0, R0, 1280 ;  /* 0x44a0000000007902 */ /* 0x000e620000000000 */
[----:B------:R-:W-:-:S04]  /*0130*/  FFMA R4, R0, R3, RZ ;  /* 0x0000000300047223 */ /* 0x000fc800000000ff */
[----:B------:R-:W-:-:S04]  /*0140*/  FFMA R5, R4, -1280, R0 ;  /* 0xc4a0000004057823 */ /* 0x000fc80000000000 */
[----:B------:R-:W-:Y:S01]  /*0150*/  FFMA R7, R3, R5, R4 ;  /* 0x0000000503077223 */ /* 0x000fe20000000004 */
[----:B01----:R-:W-:Y:S06]  /*0160*/  @!P0 BRA `(.L_x_1) ;  /* 0x0000000000088947 */ /* 0x003fec0003800000 */
[----:B------:R-:W-:-:S07]  /*0170*/  MOV R4, 0x190 ;  /* 0x0000019000047802 */ /* 0x000fce0000000f00 */
[----:B------:R-:W-:Y:S05]  /*0180*/  CALL.REL.NOINC `($__internal_0_$__cuda_sm3x_div_rn_noftz_f32_slowpath) ;  /* 0x0000000000147944 */ /* 0x000fea0003c00000 */
.L_x_1:
[----:B------:R-:W-:Y:S05]  /*0190*/  BSYNC.RECONVERGENT B1 ;  /* 0x0000000000017941 */ /* 0x000fea0003800200 */
.L_x_0:
[----:B------:R-:W0:Y:S02]  /*01a0*/  LDC.64 R4, c[0x0][0x380] ;  /* 0x0000e000ff047b82 */ /* 0x000e240000000a00 */
[----:B0-----:R-:W-:-:S05]  /*01b0*/  IMAD.WIDE R2, R2, 0x4, R4 ;  /* 0x0000000402027825 */ /* 0x001fca00078e0204 */
[----:B------:R-:W-:Y:S01]  /*01c0*/  STG.E desc[UR6][R2.64], R7 ;  /* 0x0000000702007986 */ /* 0x000fe2000c101906 */
[----:B------:R-:W-:Y:S05]  /*01d0*/  EXIT ;  /* 0x000000000000794d */ /* 0x000fea0003800000 */
        .weak           $__internal_0_$__cuda_sm3x_div_rn_noftz_f32_slowpath
        .type           $__internal_0_$__cuda_sm3x_div_rn_noftz_f32_slowpath,@function
        .size           $__internal_0_$__cuda_sm3x_div_rn_noftz_f32_slowpath,(.L_x_15 - $__internal_0_$__cuda_sm3x_div_rn_noftz_f32_slowpath)
$__internal_0_$__cuda_sm3x_div_rn_noftz_f32_slowpath:
[--C-:B------:R-:W-:Y:S01]  /*01e0*/  SHF.R.U32.HI R3, RZ, 0x17, R0.reuse ;  /* 0x00000017ff037819 */ /* 0x100fe20000011600 */
[----:B------:R-:W-:Y:S04]  /*01f0*/  BSSY.RECONVERGENT B0, `(.L_x_2) ;  /* 0x000005c000007945 */ /* 0x000fe80003800200 */
[----:B------:R-:W-:Y:S01]  /*0200*/  BSSY.RELIABLE B2, `(.L_x_3) ;  /* 0x000001a000027945 */ /* 0x000fe20003800100 */
[----:B------:R-:W-:Y:S01]  /*0210*/  IMAD.MOV.U32 R5, RZ, RZ, R0 ;  /* 0x000000ffff057224 */ /* 0x000fe200078e0000 */
[----:B------:R-:W-:-:S05]  /*0220*/  LOP3.LUT R3, R3, 0xff, RZ, 0xc0, !PT ;  /* 0x000000ff03037812 */ /* 0x000fca00078ec0ff */
[----:B------:R-:W-:-:S05]  /*0230*/  VIADD R7, R3, 0xffffffff ;  /* 0xffffffff03077836 */ /* 0x000fca0000000000 */
[----:B------:R-:W-:-:S13]  /*0240*/  ISETP.GT.U32.OR P0, PT, R7, 0xfd, !PT ;  /* 0x000000fd0700780c */ /* 0x000fda0007f04470 */
[----:B------:R-:W-:Y:S01]  /*0250*/  @!P0 IMAD.MOV.U32 R6, RZ, RZ, RZ ;  /* 0x000000ffff068224 */ /* 0x000fe200078e00ff */
[----:B------:R-:W-:Y:S06]  /*0260*/  @!P0 BRA `(.L_x_4) ;  /* 0x00000000004c8947 */ /* 0x000fec0003800000 */
[----:B------:R-:W-:-:S13]  /*0270*/  FSETP.GTU.FTZ.AND P0, PT, |R0|, +INF , PT ;  /* 0x7f8000000000780b */ /* 0x000fda0003f1c200 */
[----:B------:R-:W-:Y:S05]  /*0280*/  @P0 BREAK.RELIABLE B2 ;  /* 0x0000000000020942 */ /* 0x000fea0003800100 */
[----:B------:R-:W-:Y:S05]  /*0290*/  @P0 BRA `(.L_x_5) ;  /* 0x0000000400400947 */ /* 0x000fea0003800000 */
[----:B------:R-:W-:-:S05]  /*02a0*/  IMAD.MOV.U32 R6, RZ, RZ, 0x44a00000 ;  /* 0x44a00000ff067424 */ /* 0x000fca00078e00ff */
[----:B------:R-:W-:-:S13]  /*02b0*/  LOP3.LUT P0, RZ, R6, 0x7fffffff, R5, 0xc8, !PT ;  /* 0x7fffffff06ff7812 */ /* 0x000fda000780c805 */
[----:B------:R-:W-:Y:S05]  /*02c0*/  @!P0 BREAK.RELIABLE B2 ;  /* 0x0000000000028942 */ /* 0x000fea0003800100 */
[----:B------:R-:W-:Y:S05]  /*02d0*/  @!P0 BRA `(.L_x_6) ;  /* 0x0000000400288947 */ /* 0x000fea0003800000 */
[----:B------:R-:W-:-:S13]  /*02e0*/  LOP3.LUT P0, RZ, R5, 0x7fffffff, RZ, 0xc0, !PT ;  /* 0x7fffffff05ff7812 */ /* 0x000fda000780c0ff */
[----:B------:R-:W-:Y:S05]  /*02f0*/  @!P0 BREAK.RELIABLE B2 ;  /* 0x0000000000028942 */ /* 0x000fea0003800100 */
[----:B------:R-:W-:Y:S05]  /*0300*/  @!P0 BRA `(.L_x_7) ;  /* 0x0000000400148947 */ /* 0x000fea0003800000 */
[----:B------:R-:W-:Y:S02]  /*0310*/  FSETP.NEU.FTZ.AND P0, PT, |R0|, +INF , PT ;  /* 0x7f8000000000780b */ /* 0x000fe40003f1d200 */
[----:B------:R-:W-:-:S04]  /*0320*/  LOP3.LUT P1, RZ, R6, 0x7fffffff, RZ, 0xc0, !PT ;  /* 0x7fffffff06ff7812 */ /* 0x000fc8000782c0ff */
[----:B------:R-:W-:-:S13]  /*0330*/  PLOP3.LUT P0, PT, P0, P1, PT, 0x2f, 0xf2 ;  /* 0x0000000000f2781c */ /* 0x000fda0000702577 */
[----:B------:R-:W-:Y:S05]  /*0340*/  @P0 BREAK.RELIABLE B2 ;  /* 0x0000000000020942 */ /* 0x000fea0003800100 */
[----:B------:R-:W-:Y:S05]  /*0350*/  @P0 BRA `(.L_x_8) ;  /* 0x0000000000f40947 */ /* 0x000fea0003800000 */
[----:B------:R-:W-:-:S13]  /*0360*/  ISETP.GE.AND P0, PT, R7, RZ, PT ;  /* 0x000000ff0700720c */ /* 0x000fda0003f06270 */
[----:B------:R-:W-:Y:S02]  /*0370*/  @P0 IMAD.MOV.U32 R6, RZ, RZ, RZ ;  /* 0x000000ffff060224 */ /* 0x000fe400078e00ff */
[----:B------:R-:W-:Y:S01]  /*0380*/  @!P0 FFMA R5, R0, 1.84467440737095516160e+19, RZ ;  /* 0x5f80000000058823 */ /* 0x000fe200000000ff */
[----:B------:R-:W-:-:S07]  /*0390*/  @!P0 IMAD.MOV.U32 R6, RZ, RZ, -0x40 ;  /* 0xffffffc0ff068424 */ /* 0x000fce00078e00ff */
.L_x_4:
[----:B------:R-:W-:Y:S05]  /*03a0*/  BSYNC.RELIABLE B2 ;  /* 0x0000000000027941 */ /* 0x000fea0003800100 */
.L_x_3:
[----:B------:R-:W-:Y:S01]  /*03b0*/  UMOV UR4, 0x44a00000 ;  /* 0x44a0000000047882 */ /* 0x000fe20000000000 */
[----:B------:R-:W-:Y:S01]  /*03c0*/  VIADD R3, R3, 0xffffff81 ;  /* 0xffffff8103037836 */ /* 0x000fe20000000000 */
[----:B------:R-:W-:Y:S01]  /*03d0*/  UIADD3 UR4, UPT, UPT, UR4, -0x5000000, URZ ;  /* 0xfb00000004047890 */ /* 0x000fe2000fffe0ff */
[----:B------:R-:W-:Y:S02]  /*03e0*/  BSSY.RECONVERGENT B2, `(.L_x_9) ;  /* 0x0000033000027945 */ /* 0x000fe40003800200 */
[----:B------:R-:W-:Y:S01]  /*03f0*/  IMAD R0, R3, -0x800000, R5 ;  /* 0xff80000003007824 */ /* 0x000fe200078e0205 */
[----:B------:R-:W-:Y:S02]  /*0400*/  IADD3 R6, PT, PT, R6, -0xa, R3 ;  /* 0xfffffff606067810 */ /* 0x000fe40007ffe003 */
[----:B------:R-:W-:-:S03]  /*0410*/  FADD.FTZ R9, -RZ, -UR4 ;  /* 0x80000004ff097e21 */ /* 0x000fc60008010100 */
[----:B------:R-:W0:Y:S02]  /*0420*/  MUFU.RCP R7, UR4 ;  /* 0x0000000400077d08 */ /* 0x000e240008001000 */
[----:B0-----:R-:W-:-:S04]  /*0430*/  FFMA R8, R7, R9, 1 ;  /* 0x3f80000007087423 */ /* 0x001fc80000000009 */
[----:B------:R-:W-:-:S04]  /*0440*/  FFMA R7, R7, R8, R7 ;  /* 0x0000000807077223 */ /* 0x000fc80000000007 */
[----:B------:R-:W-:-:S04]  /*0450*/  FFMA R8, R0, R7, RZ ;  /* 0x0000000700087223 */ /* 0x000fc800000000ff */
[----:B------:R-:W-:-:S04]  /*0460*/  FFMA R5, R9, R8, R0 ;  /* 0x0000000809057223 */ /* 0x000fc80000000000 */
[----:B------:R-:W-:-:S04]  /*0470*/  FFMA R8, R7, R5, R8 ;  /* 0x0000000507087223 */ /* 0x000fc80000000008 */
[----:B------:R-:W-:-:S04]  /*0480*/  FFMA R9, R9, R8, R0 ;  /* 0x0000000809097223 */ /* 0x000fc80000000000 */
[----:B------:R-:W-:-:S05]  /*0490*/  FFMA R5, R7, R9, R8 ;  /* 0x0000000907057223 */ /* 0x000fca0000000008 */
[----:B------:R-:W-:-:S04]  /*04a0*/  SHF.R.U32.HI R0, RZ, 0x17, R5 ;  /* 0x00000017ff007819 */ /* 0x000fc80000011605 */
[----:B------:R-:W-:-:S05]  /*04b0*/  LOP3.LUT R0, R0, 0xff, RZ, 0xc0, !PT ;  /* 0x000000ff00007812 */ /* 0x000fca00078ec0ff */
[----:B------:R-:W-:-:S04]  /*04c0*/  IMAD.IADD R10, R0, 0x1, R6 ;  /* 0x00000001000a7824 */ /* 0x000fc800078e0206 */
[----:B------:R-:W-:-:S05]  /*04d0*/  VIADD R0, R10, 0xffffffff ;  /* 0xffffffff0a007836 */ /* 0x000fca0000000000 */
[----:B------:R-:W-:-:S13]  /*04e0*/  ISETP.GE.U32.AND P0, PT, R0, 0xfe, PT ;  /* 0x000000fe0000780c */ /* 0x000fda0003f06070 */
[----:B------:R-:W-:Y:S05]  /*04f0*/  @!P0 BRA `(.L_x_10) ;  /* 0x0000000000808947 */ /* 0x000fea0003800000 */
[----:B------:R-:W-:-:S13]  /*0500*/  ISETP.GT.AND P0, PT, R10, 0xfe, PT ;  /* 0x000000fe0a00780c */ /* 0x000fda0003f04270 */
[----:B------:R-:W-:Y:S05]  /*0510*/  @P0 BRA `(.L_x_11) ;  /* 0x00000000006c0947 */ /* 0x000fea0003800000 */
[----:B------:R-:W-:-:S13]  /*0520*/  ISETP.GE.AND P0, PT, R10, 0x1, PT ;  /* 0x000000010a00780c */ /* 0x000fda0003f06270 */
[----:B------:R-:W-:Y:S05]  /*0530*/  @P0 BRA `(.L_x_12) ;  /* 0x0000000000740947 */ /* 0x000fea0003800000 */
[----:B------:R-:W-:Y:S02]  /*0540*/  ISETP.GE.AND P0, PT, R10, -0x18, PT ;  /* 0xffffffe80a00780c */ /* 0x000fe40003f06270 */
[----:B------:R-:W-:-:S11]  /*0550*/  LOP3.LUT R5, R5, 0x80000000, RZ, 0xc0, !PT ;  /* 0x8000000005057812 */ /* 0x000fd600078ec0ff */
[----:B------:R-:W-:Y:S05]  /*0560*/  @!P0 BRA `(.L_x_12) ;  /* 0x0000000000688947 */ /* 0x000fea0003800000 */
[CCC-:B------:R-:W-:Y:S01]  /*0570*/  FFMA.RZ R0, R7.reuse, R9.reuse, R8.reuse ;  /* 0x0000000907007223 */ /* 0x1c0fe2000000c008 */
[C---:B------:R-:W-:Y:S01]  /*0580*/  VIADD R6, R10.reuse, 0x20 ;  /* 0x000000200a067836 */ /* 0x040fe20000000000 */
[C---:B------:R-:W-:Y:S02]  /*0590*/  ISETP.NE.AND P2, PT, R10.reuse, RZ, PT ;  /* 0x000000ff0a00720c */ /* 0x040fe40003f45270 */
[----:B------:R-:W-:Y:S02]  /*05a0*/  ISETP.NE.AND P1, PT, R10, RZ, PT ;  /* 0x000000ff0a00720c */ /* 0x000fe40003f25270 */
[----:B------:R-:W-:Y:S01]  /*05b0*/  LOP3.LUT R3, R0, 0x7fffff, RZ, 0xc0, !PT ;  /* 0x007fffff00037812 */ /* 0x000fe200078ec0ff */
[CCC-:B------:R-:W-:Y:S01]  /*05c0*/  FFMA.RP R0, R7.reuse, R9.reuse, R8.reuse ;  /* 0x0000000907007223 */ /* 0x1c0fe20000008008 */
[----:B------:R-:W-:Y:S01]  /*05d0*/  FFMA.RM R7, R7, R9, R8 ;  /* 0x0000000907077223 */ /* 0x000fe20000004008 */
[----:B------:R-:W-:Y:S01]  /*05e0*/  IMAD.MOV R8, RZ, RZ, -R10 ;  /* 0x000000ffff087224 */ /* 0x000fe200078e0a0a */
[----:B------:R-:W-:-:S03]  /*05f0*/  LOP3.LUT R3, R3, 0x800000, RZ, 0xfc, !PT ;  /* 0x0080000003037812 */ /* 0x000fc600078efcff */
[----:B------:R-:W-:Y:S02]  /*0600*/  FSETP.NEU.FTZ.AND P0, PT, R0, R7, PT ;  /* 0x000000070000720b */ /* 0x000fe40003f1d000 */
[----:B------:R-:W-:Y:S02]  /*0610*/  SHF.L.U32 R6, R3, R6, RZ ;  /* 0x0000000603067219 */ /* 0x000fe400000006ff */
[----:B------:R-:W-:Y:S02]  /*0620*/  SEL R0, R8, RZ, P2 ;  /* 0x000000ff08007207 */ /* 0x000fe40001000000 */
[----:B------:R-:W-:Y:S02]  /*0630*/  ISETP.NE.AND P1, PT, R6, RZ, P1 ;  /* 0x000000ff0600720c */ /* 0x000fe40000f25270 */
[----:B------:R-:W-:Y:S02]  /*0640*/  SHF.R.U32.HI R0, RZ, R0, R3 ;  /* 0x00000000ff007219 */ /* 0x000fe40000011603 */
[----:B------:R-:W-:-:S02]  /*0650*/  PLOP3.LUT P0, PT, P0, P1, PT, 0xf8, 0x8f ;  /* 0x00000000008f781c */ /* 0x000fc40000703f70 */
[----:B------:R-:W-:Y:S02]  /*0660*/  SHF.R.U32.HI R6, RZ, 0x1, R0 ;  /* 0x00000001ff067819 */ /* 0x000fe40000011600 */
[----:B------:R-:W-:-:S04]  /*0670*/  SEL R3, RZ, 0x1, !P0 ;  /* 0x00000001ff037807 */ /* 0x000fc80004000000 */
[----:B------:R-:W-:-:S04]  /*0680*/  LOP3.LUT R3, R3, 0x1, R6, 0xf8, !PT ;  /* 0x0000000103037812 */ /* 0x000fc800078ef806 */
[----:B------:R-:W-:-:S05]  /*0690*/  LOP3.LUT R3, R3, R0, RZ, 0xc0, !PT ;  /* 0x0000000003037212 */ /* 0x000fca00078ec0ff */
[----:B------:R-:W-:-:S05]  /*06a0*/  IMAD.IADD R6, R6, 0x1, R3 ;  /* 0x0000000106067824 */ /* 0x000fca00078e0203 */
[----:B------:R-:W-:Y:S01]  /*06b0*/  LOP3.LUT R5, R6, R5, RZ, 0xfc, !PT ;  /* 0x0000000506057212 */ /* 0x000fe200078efcff */
[----:B------:R-:W-:Y:S06]  /*06c0*/  BRA `(.L_x_12) ;  /* 0x0000000000107947 */ /* 0x000fec0003800000 */
.L_x_11:
[----:B------:R-:W-:-:S04]  /*06d0*/  LOP3.LUT R5, R5, 0x80000000, RZ, 0xc0, !PT ;  /* 0x8000000005057812 */ /* 0x000fc800078ec0ff */
[----:B------:R-:W-:Y:S01]  /*06e0*/  LOP3.LUT R5, R5, 0x7f800000, RZ, 0xfc, !PT ;  /* 0x7f80000005057812 */ /* 0x000fe200078efcff */
[----:B------:R-:W-:Y:S06]  /*06f0*/  BRA `(.L_x_12) ;  /* 0x0000000000047947 */ /* 0x000fec0003800000 */
.L_x_10:
[----:B------:R-:W-:-:S07]  /*0700*/  IMAD R5, R6, 0x800000, R5 ;  /* 0x0080000006057824 */ /* 0x000fce00078e0205 */
.L_x_12:
[----:B------:R-:W-:Y:S05]  /*0710*/  BSYNC.RECONVERGENT B2 ;  /* 0x0000000000027941 */ /* 0x000fea0003800200 */
.L_x_9:
[----:B------:R-:W-:Y:S05]  /*0720*/  BRA `(.L_x_13) ;  /* 0x0000000000207947 */ /* 0x000fea0003800000 */
.L_x_8:
[----:B------:R-:W-:-:S04]  /*0730*/  LOP3.LUT R5, R6, 0x80000000, R5, 0x48, !PT ;  /* 0x8000000006057812 */ /* 0x000fc800078e4805 */
[----:B------:R-:W-:Y:S01]  /*0740*/  LOP3.LUT R5, R5, 0x7f800000, RZ, 0xfc, !PT ;  /* 0x7f80000005057812 */ /* 0x000fe200078efcff */
[----:B------:R-:W-:Y:S06]  /*0750*/  BRA `(.L_x_13) ;  /* 0x0000000000147947 */ /* 0x000fec0003800000 */
.L_x_7:
[----:B------:R-:W-:Y:S01]  /*0760*/  LOP3.LUT R5, R6, 0x80000000, R5, 0x48, !PT ;  /* 0x8000000006057812 */ /* 0x000fe200078e4805 */
[----:B------:R-:W-:Y:S06]  /*0770*/  BRA `(.L_x_13) ;  /* 0x00000000000c7947 */ /* 0x000fec0003800000 */
.L_x_6:
[----:B------:R-:W0:Y:S01]  /*0780*/  MUFU.RSQ R5, -QNAN ;  /* 0xffc0000000057908 */ /* 0x000e220000001400 */
[----:B------:R-:W-:Y:S05]  /*0790*/  BRA `(.L_x_13) ;  /* 0x0000000000047947 */ /* 0x000fea0003800000 */
.L_x_5:
[----:B------:R-:W-:-:S07]  /*07a0*/  FADD.FTZ R5, R0, 1280 ;  /* 0x44a0000000057421 */ /* 0x000fce0000010000 */
.L_x_13:
[----:B------:R-:W-:Y:S05]  /*07b0*/  BSYNC.RECONVERGENT B0 ;  /* 0x0000000000007941 */ /* 0x000fea0003800200 */
.L_x_2:
[----:B0-----:R-:W-:Y:S02]  /*07c0*/  IMAD.MOV.U32 R7, RZ, RZ, R5 ;  /* 0x000000ffff077224 */ /* 0x001fe400078e0005 */
[----:B------:R-:W-:-:S04]  /*07d0*/  IMAD.MOV.U32 R5, RZ, RZ, 0x0 ;  /* 0x00000000ff057424 */ /* 0x000fc800078e00ff */
[----:B------:R-:W-:Y:S05]  /*07e0*/  RET.REL.NODEC R4 `(render) ;  /* 0xfffffff804047950 */ /* 0x000fea0003c3ffff */
.L_x_14:
[----:B------:R-:W-:-:S00]  /*07f0*/  BRA `(.L_x_14) ;  /* 0xfffffffc00fc7947 */ /* 0x000fc0000383ffff */
[----:B------:R-:W-:-:S00]  /*0800*/  NOP ;  /* 0x0000000000007918 */ /* 0x000fc00000000000 */
[----:B------:R-:W-:-:S00]  /*0810*/  NOP ;  /* 0x0000000000007918 */ /* 0x000fc00000000000 */
[----:B------:R-:W-:-:S00]  /*0820*/  NOP ;  /* 0x0000000000007918 */ /* 0x000fc00000000000 */
[----:B------:R-:W-:-:S00]  /*0830*/  NOP ;  /* 0x0000000000007918 */ /* 0x000fc00000000000 */
[----:B------:R-:W-:-:S00]  /*0840*/  NOP ;  /* 0x0000000000007918 */ /* 0x000fc00000000000 */
[----:B------:R-:W-:-:S00]  /*0850*/  NOP ;  /* 0x0000000000007918 */ /* 0x000fc00000000000 */
[----:B------:R-:W-:-:S00]  /*0860*/  NOP ;  /* 0x0000000000007918 */ /* 0x000fc00000000000 */
[----:B------:R-:W-:-:S00]  /*0870*/  NOP ;  /* 0x0000000000007918 */ /* 0x000fc00000000000 */
.L_x_15:


//--------------------- .nv.shared.reserved.0     --------------------------
	.section	.nv.shared.reserved.0,"aw",@nobits
	.weak		__nv_reservedSMEM_offset_0_alias
	.size		__nv_reservedSMEM_offset_0_alias, 0, 64
	.other		__nv_reservedSMEM_offset_0_alias,@"STO_CUDA_RESERVED_SHARED STV_DEFAULT"
__nv_reservedSMEM_offset_0_alias:
	.zero		0
	.zero		64


//--------------------- .nv.constant0.render      --------------------------
	.section	.nv.constant0.render,"a",@progbits
	.sectionflags	@""
	.align	4
.nv.constant0.render:
	.zero		904


//--------------------- SYMBOLS --------------------------

	.type		.nv.reservedSmem.offset0,@object
	.size		.nv.reservedSmem.offset0,0x4
